//
// Generated by NVIDIA NVVM Compiler
//
// Compiler Build ID: CL-36424714
// Cuda compilation tools, release 13.0, V13.0.88
// Based on NVVM 20.0.0
//

.version 9.0
.target sm_100
.address_size 64

	// .globl	mymatmul_kernel0
// _ZZ16mymatmul_kernel0E11data_shared has been demoted
// _ZZ16mymatmul_kernel0E13kernel_shared has been demoted

.visible .entry mymatmul_kernel0(
	.param .u64 .ptr .align 1 mymatmul_kernel0_param_0,
	.param .u64 .ptr .align 1 mymatmul_kernel0_param_1,
	.param .u64 .ptr .align 1 mymatmul_kernel0_param_2
)
.maxntid 1024
{
	.reg .pred 	%p<7>;
	.reg .b32 	%r<59>;
	.reg .b32 	%f<350>;
	.reg .b64 	%rd<16>;
	// demoted variable
	.shared .align 4 .b8 _ZZ16mymatmul_kernel0E11data_shared[2048];
	// demoted variable
	.shared .align 4 .b8 _ZZ16mymatmul_kernel0E13kernel_shared[2048];
	mov.b32 	%r57, 0;
	mov.f32 	%f286, 0f00000000;
	mov.u32 	%r5, %tid.x;
	mov.u32 	%r7, %ctaid.x;
	shl.b32 	%r8, %r7, 14;
	and.b32  	%r9, %r8, 2147221504;
	shl.b32 	%r11, %r5, 11;
	add.s32 	%r12, %r9, %r11;
	shl.b32 	%r14, %r5, 4;
	mov.u32 	%r15, _ZZ16mymatmul_kernel0E11data_shared;
	add.s32 	%r16, %r15, %r14;
	mov.f32 	%f287, %f286;
	mov.f32 	%f288, %f286;
	mov.f32 	%f289, %f286;
	mov.f32 	%f290, %f286;
	mov.f32 	%f291, %f286;
	mov.f32 	%f292, %f286;
	mov.f32 	%f293, %f286;
	mov.f32 	%f294, %f286;
	mov.f32 	%f295, %f286;
	mov.f32 	%f296, %f286;
	mov.f32 	%f297, %f286;
	mov.f32 	%f298, %f286;
	mov.f32 	%f299, %f286;
	mov.f32 	%f300, %f286;
	mov.f32 	%f301, %f286;
	mov.f32 	%f302, %f286;
	mov.f32 	%f303, %f286;
	mov.f32 	%f304, %f286;
	mov.f32 	%f305, %f286;
	mov.f32 	%f306, %f286;
	mov.f32 	%f307, %f286;
	mov.f32 	%f308, %f286;
	mov.f32 	%f309, %f286;
	mov.f32 	%f310, %f286;
	mov.f32 	%f311, %f286;
	mov.f32 	%f312, %f286;
	mov.f32 	%f313, %f286;
	mov.f32 	%f314, %f286;
	mov.f32 	%f315, %f286;
	mov.f32 	%f316, %f286;
	mov.f32 	%f317, %f286;
	mov.f32 	%f318, %f286;
	mov.f32 	%f319, %f286;
	mov.f32 	%f320, %f286;
	mov.f32 	%f321, %f286;
	mov.f32 	%f322, %f286;
	mov.f32 	%f323, %f286;
	mov.f32 	%f324, %f286;
	mov.f32 	%f325, %f286;
	mov.f32 	%f326, %f286;
	mov.f32 	%f327, %f286;
	mov.f32 	%f328, %f286;
	mov.f32 	%f329, %f286;
	mov.f32 	%f330, %f286;
	mov.f32 	%f331, %f286;
	mov.f32 	%f332, %f286;
	mov.f32 	%f333, %f286;
	mov.f32 	%f334, %f286;
	mov.f32 	%f335, %f286;
	mov.f32 	%f336, %f286;
	mov.f32 	%f337, %f286;
	mov.f32 	%f338, %f286;
	mov.f32 	%f339, %f286;
	mov.f32 	%f340, %f286;
	mov.f32 	%f341, %f286;
	mov.f32 	%f342, %f286;
	mov.f32 	%f343, %f286;
	mov.f32 	%f344, %f286;
	mov.f32 	%f345, %f286;
	mov.f32 	%f346, %f286;
	mov.f32 	%f347, %f286;
	mov.f32 	%f348, %f286;
	mov.f32 	%f349, %f286;
$L__BB0_1:
	setp.gt.u32 	%p2, %r5, 127;
	bar.sync 	0;
	@%p2 bra 	$L__BB0_3;
	ld.param.u64 	%rd14, [mymatmul_kernel0_param_1];
	ld.param.u64 	%rd13, [mymatmul_kernel0_param_0];
	shl.b32 	%r6, %r57, 1;
	add.s32 	%r13, %r12, %r6;
	cvta.to.global.u64 	%rd4, %rd13;
	mul.wide.u32 	%rd5, %r13, 4;
	add.s64 	%rd6, %rd4, %rd5;
	ld.global.nc.f32 	%f194, [%rd6];
	st.shared.f32 	[%r16], %f194;
	ld.global.nc.f32 	%f195, [%rd6+4];
	st.shared.f32 	[%r16+4], %f195;
	ld.global.nc.f32 	%f196, [%rd6+4096];
	st.shared.f32 	[%r16+8], %f196;
	ld.global.nc.f32 	%f197, [%rd6+4100];
	st.shared.f32 	[%r16+12], %f197;
	shl.b32 	%r17, %r57, 13;
	shl.b32 	%r18, %r5, 6;
	and.b32  	%r19, %r18, 4096;
	shl.b32 	%r20, %r7, 8;
	and.b32  	%r21, %r20, 3840;
	or.b32  	%r22, %r21, %r19;
	shl.b32 	%r23, %r5, 2;
	and.b32  	%r24, %r23, 252;
	or.b32  	%r25, %r22, %r24;
	or.b32  	%r26, %r25, %r17;
	cvta.to.global.u64 	%rd7, %rd14;
	mul.wide.u32 	%rd8, %r26, 4;
	add.s64 	%rd9, %rd7, %rd8;
	ld.global.nc.v4.f32 	{%f198, %f199, %f200, %f201}, [%rd9];
	mov.u32 	%r27, _ZZ16mymatmul_kernel0E13kernel_shared;
	add.s32 	%r28, %r27, %r14;
	st.shared.v4.f32 	[%r28], {%f198, %f199, %f200, %f201};
$L__BB0_3:
	bar.sync 	0;
	mov.b32 	%r58, 0;
	mov.pred 	%p6, -1;
$L__BB0_4:
	mov.pred 	%p1, %p6;
	mov.u32 	%r31, %tid.x;
	shr.u32 	%r32, %r31, 1;
	and.b32  	%r33, %r32, 480;
	add.s32 	%r34, %r58, %r33;
	shl.b32 	%r35, %r34, 2;
	mov.u32 	%r36, _ZZ16mymatmul_kernel0E11data_shared;
	add.s32 	%r37, %r36, %r35;
	ld.shared.f32 	%f202, [%r37];
	shl.b32 	%r38, %r58, 10;
	shl.b32 	%r39, %r31, 3;
	and.b32  	%r40, %r39, 504;
	or.b32  	%r41, %r38, %r40;
	mov.u32 	%r42, _ZZ16mymatmul_kernel0E13kernel_shared;
	add.s32 	%r43, %r42, %r41;
	ld.shared.f32 	%f203, [%r43];
	fma.rn.f32 	%f349, %f202, %f203, %f349;
	ld.shared.f32 	%f204, [%r43+512];
	fma.rn.f32 	%f317, %f202, %f204, %f317;
	ld.shared.f32 	%f205, [%r43+4];
	fma.rn.f32 	%f348, %f202, %f205, %f348;
	ld.shared.f32 	%f206, [%r43+516];
	fma.rn.f32 	%f316, %f202, %f206, %f316;
	ld.shared.f32 	%f207, [%r37+8];
	fma.rn.f32 	%f347, %f207, %f203, %f347;
	fma.rn.f32 	%f315, %f207, %f204, %f315;
	fma.rn.f32 	%f346, %f207, %f205, %f346;
	fma.rn.f32 	%f314, %f207, %f206, %f314;
	ld.shared.f32 	%f208, [%r37+16];
	fma.rn.f32 	%f345, %f208, %f203, %f345;
	fma.rn.f32 	%f313, %f208, %f204, %f313;
	fma.rn.f32 	%f344, %f208, %f205, %f344;
	fma.rn.f32 	%f312, %f208, %f206, %f312;
	ld.shared.f32 	%f209, [%r37+24];
	fma.rn.f32 	%f343, %f209, %f203, %f343;
	fma.rn.f32 	%f311, %f209, %f204, %f311;
	fma.rn.f32 	%f342, %f209, %f205, %f342;
	fma.rn.f32 	%f310, %f209, %f206, %f310;
	ld.shared.f32 	%f210, [%r37+32];
	fma.rn.f32 	%f341, %f210, %f203, %f341;
	fma.rn.f32 	%f309, %f210, %f204, %f309;
	fma.rn.f32 	%f340, %f210, %f205, %f340;
	fma.rn.f32 	%f308, %f210, %f206, %f308;
	ld.shared.f32 	%f211, [%r37+40];
	fma.rn.f32 	%f339, %f211, %f203, %f339;
	fma.rn.f32 	%f307, %f211, %f204, %f307;
	fma.rn.f32 	%f338, %f211, %f205, %f338;
	fma.rn.f32 	%f306, %f211, %f206, %f306;
	ld.shared.f32 	%f212, [%r37+48];
	fma.rn.f32 	%f337, %f212, %f203, %f337;
	fma.rn.f32 	%f305, %f212, %f204, %f305;
	fma.rn.f32 	%f336, %f212, %f205, %f336;
	fma.rn.f32 	%f304, %f212, %f206, %f304;
	ld.shared.f32 	%f213, [%r37+56];
	fma.rn.f32 	%f335, %f213, %f203, %f335;
	fma.rn.f32 	%f303, %f213, %f204, %f303;
	fma.rn.f32 	%f334, %f213, %f205, %f334;
	fma.rn.f32 	%f302, %f213, %f206, %f302;
	ld.shared.f32 	%f214, [%r37+64];
	fma.rn.f32 	%f333, %f214, %f203, %f333;
	fma.rn.f32 	%f301, %f214, %f204, %f301;
	fma.rn.f32 	%f332, %f214, %f205, %f332;
	fma.rn.f32 	%f300, %f214, %f206, %f300;
	ld.shared.f32 	%f215, [%r37+72];
	fma.rn.f32 	%f331, %f215, %f203, %f331;
	fma.rn.f32 	%f299, %f215, %f204, %f299;
	fma.rn.f32 	%f330, %f215, %f205, %f330;
	fma.rn.f32 	%f298, %f215, %f206, %f298;
	ld.shared.f32 	%f216, [%r37+80];
	fma.rn.f32 	%f329, %f216, %f203, %f329;
	fma.rn.f32 	%f297, %f216, %f204, %f297;
	fma.rn.f32 	%f328, %f216, %f205, %f328;
	fma.rn.f32 	%f296, %f216, %f206, %f296;
	ld.shared.f32 	%f217, [%r37+88];
	fma.rn.f32 	%f327, %f217, %f203, %f327;
	fma.rn.f32 	%f295, %f217, %f204, %f295;
	fma.rn.f32 	%f326, %f217, %f205, %f326;
	fma.rn.f32 	%f294, %f217, %f206, %f294;
	ld.shared.f32 	%f218, [%r37+96];
	fma.rn.f32 	%f325, %f218, %f203, %f325;
	fma.rn.f32 	%f293, %f218, %f204, %f293;
	fma.rn.f32 	%f324, %f218, %f205, %f324;
	fma.rn.f32 	%f292, %f218, %f206, %f292;
	ld.shared.f32 	%f219, [%r37+104];
	fma.rn.f32 	%f323, %f219, %f203, %f323;
	fma.rn.f32 	%f291, %f219, %f204, %f291;
	fma.rn.f32 	%f322, %f219, %f205, %f322;
	fma.rn.f32 	%f290, %f219, %f206, %f290;
	ld.shared.f32 	%f220, [%r37+112];
	fma.rn.f32 	%f321, %f220, %f203, %f321;
	fma.rn.f32 	%f289, %f220, %f204, %f289;
	fma.rn.f32 	%f320, %f220, %f205, %f320;
	fma.rn.f32 	%f288, %f220, %f206, %f288;
	ld.shared.f32 	%f221, [%r37+120];
	fma.rn.f32 	%f319, %f221, %f203, %f319;
	fma.rn.f32 	%f287, %f221, %f204, %f287;
	fma.rn.f32 	%f318, %f221, %f205, %f318;
	fma.rn.f32 	%f286, %f221, %f206, %f286;
	mov.b32 	%r58, 1;
	mov.pred 	%p6, 0;
	@%p1 bra 	$L__BB0_4;
	add.s32 	%r57, %r57, 1;
	setp.ne.s32 	%p5, %r57, 512;
	@%p5 bra 	$L__BB0_1;
	ld.param.u64 	%rd15, [mymatmul_kernel0_param_2];
	cvta.to.global.u64 	%rd10, %rd15;
	mov.u32 	%r44, %ctaid.x;
	shl.b32 	%r45, %r44, 16;
	and.b32  	%r46, %r45, 2146435072;
	mov.u32 	%r47, %tid.x;
	shl.b32 	%r48, %r47, 10;
	and.b32  	%r49, %r48, 983040;
	or.b32  	%r50, %r46, %r49;
	shl.b32 	%r51, %r44, 8;
	and.b32  	%r52, %r51, 3840;
	or.b32  	%r53, %r50, %r52;
	shl.b32 	%r54, %r47, 1;
	and.b32  	%r55, %r54, 126;
	or.b32  	%r56, %r53, %r55;
	mul.wide.u32 	%rd11, %r56, 4;
	add.s64 	%rd12, %rd10, %rd11;
	st.global.f32 	[%rd12], %f349;
	st.global.f32 	[%rd12+512], %f317;
	st.global.f32 	[%rd12+4], %f348;
	st.global.f32 	[%rd12+516], %f316;
	st.global.f32 	[%rd12+16384], %f347;
	st.global.f32 	[%rd12+16896], %f315;
	st.global.f32 	[%rd12+16388], %f346;
	st.global.f32 	[%rd12+16900], %f314;
	st.global.f32 	[%rd12+32768], %f345;
	st.global.f32 	[%rd12+33280], %f313;
	st.global.f32 	[%rd12+32772], %f344;
	st.global.f32 	[%rd12+33284], %f312;
	st.global.f32 	[%rd12+49152], %f343;
	st.global.f32 	[%rd12+49664], %f311;
	st.global.f32 	[%rd12+49156], %f342;
	st.global.f32 	[%rd12+49668], %f310;
	st.global.f32 	[%rd12+65536], %f341;
	st.global.f32 	[%rd12+66048], %f309;
	st.global.f32 	[%rd12+65540], %f340;
	st.global.f32 	[%rd12+66052], %f308;
	st.global.f32 	[%rd12+81920], %f339;
	st.global.f32 	[%rd12+82432], %f307;
	st.global.f32 	[%rd12+81924], %f338;
	st.global.f32 	[%rd12+82436], %f306;
	st.global.f32 	[%rd12+98304], %f337;
	st.global.f32 	[%rd12+98816], %f305;
	st.global.f32 	[%rd12+98308], %f336;
	st.global.f32 	[%rd12+98820], %f304;
	st.global.f32 	[%rd12+114688], %f335;
	st.global.f32 	[%rd12+115200], %f303;
	st.global.f32 	[%rd12+114692], %f334;
	st.global.f32 	[%rd12+115204], %f302;
	st.global.f32 	[%rd12+131072], %f333;
	st.global.f32 	[%rd12+131584], %f301;
	st.global.f32 	[%rd12+131076], %f332;
	st.global.f32 	[%rd12+131588], %f300;
	st.global.f32 	[%rd12+147456], %f331;
	st.global.f32 	[%rd12+147968], %f299;
	st.global.f32 	[%rd12+147460], %f330;
	st.global.f32 	[%rd12+147972], %f298;
	st.global.f32 	[%rd12+163840], %f329;
	st.global.f32 	[%rd12+164352], %f297;
	st.global.f32 	[%rd12+163844], %f328;
	st.global.f32 	[%rd12+164356], %f296;
	st.global.f32 	[%rd12+180224], %f327;
	st.global.f32 	[%rd12+180736], %f295;
	st.global.f32 	[%rd12+180228], %f326;
	st.global.f32 	[%rd12+180740], %f294;
	st.global.f32 	[%rd12+196608], %f325;
	st.global.f32 	[%rd12+197120], %f293;
	st.global.f32 	[%rd12+196612], %f324;
	st.global.f32 	[%rd12+197124], %f292;
	st.global.f32 	[%rd12+212992], %f323;
	st.global.f32 	[%rd12+213504], %f291;
	st.global.f32 	[%rd12+212996], %f322;
	st.global.f32 	[%rd12+213508], %f290;
	st.global.f32 	[%rd12+229376], %f321;
	st.global.f32 	[%rd12+229888], %f289;
	st.global.f32 	[%rd12+229380], %f320;
	st.global.f32 	[%rd12+229892], %f288;
	st.global.f32 	[%rd12+245760], %f319;
	st.global.f32 	[%rd12+246272], %f287;
	st.global.f32 	[%rd12+245764], %f318;
	st.global.f32 	[%rd12+246276], %f286;
	ret;

}


// ===== COMPILED SASS (sm_100) =====

	.target	sm_100

	.elftype	@"ET_EXEC"


//--------------------- .note.nv.tkinfo           --------------------------
	.section	.note.nv.tkinfo,"",@"SHT_NOTE"
	.sectionflags	@"SHF_NOTE_NV_TKINFO"
	.tkinfo
        /*0018*/ 	.word	0x00000002
        /*0030*/ 	.string	""
        /*0030*/ 	.string	"ptxas"
        /*0030*/ 	.string	"Cuda compilation tools, release 13.0, V13.0.88"
        /*0030*/ 	.string	"Build cuda_13.0.r13.0/compiler.36424714_0"
        /*0030*/ 	.string	"-arch sm_100 -m 64 "



//--------------------- .note.nv.cuinfo           --------------------------
	.section	.note.nv.cuinfo,"",@"SHT_NOTE"
	.sectionflags	@"SHF_NOTE_NV_CUINFO"
        /*0018*/ 	.short	0x0002
        /*001a*/ 	.short	0x0064
        /*001c*/ 	.short	0x0082
	.zero		2


//--------------------- .nv.info                  --------------------------
	.section	.nv.info,"",@"SHT_CUDA_INFO"
	.align	4


	//----- nvinfo : EIATTR_REGCOUNT
	.align		4
        /*0000*/ 	.byte	0x04, 0x2f
        /*0002*/ 	.short	(.L_1 - .L_0)
	.align		4
.L_0:
        /*0004*/ 	.word	index@(mymatmul_kernel0)
        /*0008*/ 	.word	0x00000040


	//----- nvinfo : EIATTR_FRAME_SIZE
	.align		4
.L_1:
        /*000c*/ 	.byte	0x04, 0x11
        /*000e*/ 	.short	(.L_3 - .L_2)
	.align		4
.L_2:
        /*0010*/ 	.word	index@(mymatmul_kernel0)
        /*0014*/ 	.word	0x00000048


	//----- nvinfo : EIATTR_MIN_STACK_SIZE
	.align		4
.L_3:
        /*0018*/ 	.byte	0x04, 0x12
        /*001a*/ 	.short	(.L_5 - .L_4)
	.align		4
.L_4:
        /*001c*/ 	.word	index@(mymatmul_kernel0)
        /*0020*/ 	.word	0x00000048
.L_5:


//--------------------- .nv.compat                --------------------------
	.section	.nv.compat,"",@"SHT_CUDA_COMPAT_INFO"
	.align	4
        /*0000*/ 	.byte	0x02, 0x09, 0x00, 0x00, 0x02, 0x02, 0x01, 0x00, 0x02, 0x05, 0x05, 0x00, 0x03, 0x07, 0x01, 0x01
        /*0010*/ 	.byte	0x02, 0x03, 0x00, 0x00, 0x02, 0x06, 0x01, 0x00, 0x04, 0x0b, 0x08, 0x00, 0x09, 0x00, 0x00, 0x00
        /*0020*/ 	.byte	0x00, 0x00, 0x00, 0x00


//--------------------- .nv.info.mymatmul_kernel0 --------------------------
	.section	.nv.info.mymatmul_kernel0,"",@"SHT_CUDA_INFO"
	.sectionflags	@""
	.align	4


	//----- nvinfo : EIATTR_CUDA_API_VERSION
	.align		4
        /*0000*/ 	.byte	0x04, 0x37
        /*0002*/ 	.short	(.L_7 - .L_6)
.L_6:
        /*0004*/ 	.word	0x00000082


	//----- nvinfo : EIATTR_KPARAM_INFO
	.align		4
.L_7:
        /*0008*/ 	.byte	0x04, 0x17
        /*000a*/ 	.short	(.L_9 - .L_8)
.L_8:
        /*000c*/ 	.word	0x00000000
        /*0010*/ 	.short	0x0002
        /*0012*/ 	.short	0x0010
        /*0014*/ 	.byte	0x00, 0xf5, 0x21, 0x00


	//----- nvinfo : EIATTR_KPARAM_INFO
	.align		4
.L_9:
        /*0018*/ 	.byte	0x04, 0x17
        /*001a*/ 	.short	(.L_11 - .L_10)
.L_10:
        /*001c*/ 	.word	0x00000000
        /*0020*/ 	.short	0x0001
        /*0022*/ 	.short	0x0008
        /*0024*/ 	.byte	0x00, 0xf5, 0x21, 0x00


	//----- nvinfo : EIATTR_KPARAM_INFO
	.align		4
.L_11:
        /*0028*/ 	.byte	0x04, 0x17
        /*002a*/ 	.short	(.L_13 - .L_12)
.L_12:
        /*002c*/ 	.word	0x00000000
        /*0030*/ 	.short	0x0000
        /*0032*/ 	.short	0x0000
        /*0034*/ 	.byte	0x00, 0xf5, 0x21, 0x00


	//----- nvinfo : EIATTR_SPARSE_MMA_MASK
	.align		4
.L_13:
        /*0038*/ 	.byte	0x03, 0x50
        /*003a*/ 	.short	0x0000


	//----- nvinfo : EIATTR_MAXREG_COUNT
	.align		4
        /*003c*/ 	.byte	0x03, 0x1b
        /*003e*/ 	.short	0x0040


	//----- nvinfo : EIATTR_NUM_BARRIERS
	.align		4
        /*0040*/ 	.byte	0x02, 0x4c
        /*0042*/ 	.byte	0x01
	.zero		1


	//----- nvinfo : EIATTR_ANNOTATIONS
	.align		4
        /*0044*/ 	.byte	0x04, 0x55
        /*0046*/ 	.short	(.L_15 - .L_14)


	//   ....[0]....
.L_14:
        /*0048*/ 	.word	0x00000001
        /*004c*/ 	.byte	0x90, 0x00, 0x00, 0x00, 0x01, 0x00, 0x00, 0x00, 0xd0, 0x00, 0x00, 0x00, 0x01, 0x00, 0x00, 0x00
        /* <DEDUP_REMOVED lines=26> */
        /*01fc*/ 	.byte	0x00, 0x10, 0x00, 0x00


	//----- nvinfo : EIATTR_MERCURY_ISA_VERSION
	.align		4
.L_15:
        /*0200*/ 	.byte	0x03, 0x5f
        /*0202*/ 	.short	0x0101


	//----- nvinfo : EIATTR_VRC_CTA_INIT_COUNT
	.align		4
        /*0204*/ 	.byte	0x02, 0x4a
	.zero		1
	.zero		1


	//----- nvinfo : EIATTR_EXIT_INSTR_OFFSETS
	.align		4
        /*0208*/ 	.byte	0x04, 0x1c
        /*020a*/ 	.short	(.L_17 - .L_16)


	//   ....[0]....
.L_16:
        /*020c*/ 	.word	0x000013c0


	//----- nvinfo : EIATTR_MAX_THREADS
	.align		4
.L_17:
        /*0210*/ 	.byte	0x04, 0x05
        /*0212*/ 	.short	(.L_19 - .L_18)
.L_18:
        /*0214*/ 	.word	0x00000400
        /*0218*/ 	.word	0x00000001
        /*021c*/ 	.word	0x00000001


	//----- nvinfo : EIATTR_CRS_STACK_SIZE
	.align		4
.L_19:
        /*0220*/ 	.byte	0x04, 0x1e
        /*0222*/ 	.short	(.L_21 - .L_20)
.L_20:
        /*0224*/ 	.word	0x00000000


	//----- nvinfo : EIATTR_CBANK_PARAM_SIZE
	.align		4
.L_21:
        /*0228*/ 	.byte	0x03, 0x19
        /*022a*/ 	.short	0x0018


	//----- nvinfo : EIATTR_PARAM_CBANK
	.align		4
        /*022c*/ 	.byte	0x04, 0x0a
        /*022e*/ 	.short	(.L_23 - .L_22)
	.align		4
.L_22:
        /*0230*/ 	.word	index@(.nv.constant0.mymatmul_kernel0)
        /*0234*/ 	.short	0x0380
        /*0236*/ 	.short	0x0018


	//----- nvinfo : EIATTR_SW_WAR
	.align		4
.L_23:
        /*0238*/ 	.byte	0x04, 0x36
        /*023a*/ 	.short	(.L_25 - .L_24)
.L_24:
        /*023c*/ 	.word	0x00000008
.L_25:


//--------------------- .nv.callgraph             --------------------------
	.section	.nv.callgraph,"",@"SHT_CUDA_CALLGRAPH"
	.align	4
	.sectionentsize	8
	.align		4
        /*0000*/ 	.word	0x00000000
	.align		4
        /*0004*/ 	.word	0xffffffff
	.align		4
        /*0008*/ 	.word	0x00000000
	.align		4
        /*000c*/ 	.word	0xfffffffe
	.align		4
        /*0010*/ 	.word	0x00000000
	.align		4
        /*0014*/ 	.word	0xfffffffd
	.align		4
        /*0018*/ 	.word	0x00000000
	.align		4
        /*001c*/ 	.word	0xfffffffc


//--------------------- .text.mymatmul_kernel0    --------------------------
	.section	.text.mymatmul_kernel0,"ax",@progbits
	.align	128
        .global         mymatmul_kernel0
        .type           mymatmul_kernel0,@function
        .size           mymatmul_kernel0,(.L_x_5 - mymatmul_kernel0)
        .other          mymatmul_kernel0,@"STO_CUDA_ENTRY STV_DEFAULT"
mymatmul_kernel0:
.text.mymatmul_kernel0:
[----:B------:R-:W0:Y:S01]  /*0000*/  LDC R1, c[0x0][0x37c] ;  /* 0x0000df00ff017b82 */ /* 0x000e220000000800 */
[----:B------:R-:W1:Y:S07]  /*0010*/  S2R R0, SR_CTAID.X ;  /* 0x0000000000007919 */ /* 0x000e6e0000002500 */
[----:B------:R-:W2:Y:S01]  /*0020*/  S2UR UR5, SR_CgaCtaId ;  /* 0x00000000000579c3 */ /* 0x000ea20000008800 */
[----:B0-----:R-:W-:Y:S01]  /*0030*/  IADD3 R1, PT, PT, R1, -0x48, RZ ;  /* 0xffffffb801017810 */ /* 0x001fe20007ffe0ff */
[----:B------:R-:W-:Y:S01]  /*0040*/  UMOV UR4, 0x400 ;  /* 0x0000040000047882 */ /* 0x000fe20000000000 */
[----:B------:R-:W0:Y:S01]  /*0050*/  S2R R5, SR_TID.X ;  /* 0x0000000000057919 */ /* 0x000e220000002100 */
[----:B------:R-:W-:Y:S01]  /*0060*/  HFMA2 R4, -RZ, RZ, 0, 0 ;  /* 0x00000000ff047431 */ /* 0x000fe200000001ff */
[----:B------:R-:W-:-:S02]  /*0070*/  CS2R R38, SRZ ;  /* 0x0000000000267805 */ /* 0x000fc4000001ff00 */
[----:B------:R-:W-:Y:S01]  /*0080*/  CS2R R40, SRZ ;  /* 0x0000000000287805 */ /* 0x000fe2000001ff00 */
[----:B------:R3:W-:Y:S01]  /*0090*/  STL [R1+0x20], RZ ;  /* 0x000020ff01007387 */ /* 0x0007e20000100800 */
[----:B------:R-:W-:Y:S02]  /*00a0*/  CS2R R42, SRZ ;  /* 0x00000000002a7805 */ /* 0x000fe4000001ff00 */
[----:B------:R-:W-:Y:S02]  /*00b0*/  CS2R R44, SRZ ;  /* 0x00000000002c7805 */ /* 0x000fe4000001ff00 */
[----:B------:R-:W-:Y:S01]  /*00c0*/  CS2R R46, SRZ ;  /* 0x00000000002e7805 */ /* 0x000fe2000001ff00 */
[----:B------:R3:W-:Y:S01]  /*00d0*/  STL [R1+0x1c], RZ ;  /* 0x00001cff01007387 */ /* 0x0007e20000100800 */
[----:B------:R-:W-:Y:S02]  /*00e0*/  CS2R R48, SRZ ;  /* 0x0000000000307805 */ /* 0x000fe4000001ff00 */
        /* <DEDUP_REMOVED lines=8> */
[----:B------:R-:W-:-:S02]  /*0170*/  MOV R60, RZ ;  /* 0x000000ff003c7202 */ /* 0x000fc40000000f00 */
[----:B------:R-:W-:Y:S01]  /*0180*/  CS2R R6, SRZ ;  /* 0x0000000000067805 */ /* 0x000fe2000001ff00 */
[----:B------:R3:W-:Y:S01]  /*0190*/  STL [R1+0x10], RZ ;  /* 0x000010ff01007387 */ /* 0x0007e20000100800 */
[----:B--2---:R-:W-:Y:S01]  /*01a0*/  ULEA UR4, UR5, UR4, 0x18 ;  /* 0x0000000405047291 */ /* 0x004fe2000f8ec0ff */
[----:B------:R-:W-:Y:S02]  /*01b0*/  CS2R R8, SRZ ;  /* 0x0000000000087805 */ /* 0x000fe4000001ff00 */
[----:B------:R-:W-:Y:S01]  /*01c0*/  CS2R R10, SRZ ;  /* 0x00000000000a7805 */ /* 0x000fe2000001ff00 */
[----:B------:R3:W-:Y:S01]  /*01d0*/  STL [R1+0xc], RZ ;  /* 0x00000cff01007387 */ /* 0x0007e20000100800 */
[----:B------:R-:W-:Y:S02]  /*01e0*/  CS2R R12, SRZ ;  /* 0x00000000000c7805 */ /* 0x000fe4000001ff00 */
[----:B------:R-:W-:Y:S02]  /*01f0*/  CS2R R14, SRZ ;  /* 0x00000000000e7805 */ /* 0x000fe4000001ff00 */
[----:B------:R-:W-:-:S02]  /*0200*/  CS2R R16, SRZ ;  /* 0x0000000000107805 */ /* 0x000fc4000001ff00 */
[----:B-1----:R-:W-:Y:S01]  /*0210*/  SHF.L.U32 R0, R0, 0xe, RZ ;  /* 0x0000000e00007819 */ /* 0x002fe200000006ff */
[----:B------:R3:W-:Y:S01]  /*0220*/  STL [R1+0x8], RZ ;  /* 0x000008ff01007387 */ /* 0x0007e20000100800 */
[----:B------:R-:W-:Y:S02]  /*0230*/  CS2R R18, SRZ ;  /* 0x0000000000127805 */ /* 0x000fe4000001ff00 */
[----:B------:R-:W-:Y:S02]  /*0240*/  CS2R R20, SRZ ;  /* 0x0000000000147805 */ /* 0x000fe4000001ff00 */
[----:B------:R-:W-:Y:S01]  /*0250*/  LOP3.LUT R0, R0, 0x7ffc0000, RZ, 0xc0, !PT ;  /* 0x7ffc000000007812 */ /* 0x000fe200078ec0ff */
[----:B------:R3:W-:Y:S01]  /*0260*/  STL [R1+0x4], RZ ;  /* 0x000004ff01007387 */ /* 0x0007e20000100800 */
[----:B------:R-:W-:Y:S02]  /*0270*/  CS2R R22, SRZ ;  /* 0x0000000000167805 */ /* 0x000fe4000001ff00 */
[----:B------:R-:W-:-:S02]  /*0280*/  CS2R R24, SRZ ;  /* 0x0000000000187805 */ /* 0x000fc4000001ff00 */
[C---:B0-----:R-:W-:Y:S01]  /*0290*/  LEA R0, R5.reuse, R0, 0xb ;  /* 0x0000000005007211 */ /* 0x041fe200078e58ff */
[----:B------:R3:W-:Y:S01]  /*02a0*/  STL [R1], RZ ;  /* 0x000000ff01007387 */ /* 0x0007e20000100800 */
[----:B------:R-:W-:Y:S01]  /*02b0*/  LEA R5, R5, UR4, 0x4 ;  /* 0x0000000405057c11 */ /* 0x000fe2000f8e20ff */
[----:B------:R-:W-:Y:S01]  /*02c0*/  HFMA2 R0, -RZ, RZ, 0, 0 ;  /* 0x00000000ff007431 */ /* 0x000fe200000001ff */
[----:B------:R-:W-:Y:S02]  /*02d0*/  CS2R R26, SRZ ;  /* 0x00000000001a7805 */ /* 0x000fe4000001ff00 */
[----:B------:R-:W-:Y:S02]  /*02e0*/  CS2R R28, SRZ ;  /* 0x00000000001c7805 */ /* 0x000fe4000001ff00 */
[----:B------:R-:W-:Y:S01]  /*02f0*/  CS2R R34, SRZ ;  /* 0x0000000000227805 */ /* 0x000fe2000001ff00 */
[----:B------:R3:W-:Y:S01]  /*0300*/  STL [R1+0x24], R5 ;  /* 0x0000240501007387 */ /* 0x0007e20000100800 */
[----:B------:R-:W-:Y:S01]  /*0310*/  CS2R R58, SRZ ;  /* 0x00000000003a7805 */ /* 0x000fe2000001ff00 */
[----:B------:R-:W0:Y:S01]  /*0320*/  LDCU.64 UR8, c[0x0][0x358] ;  /* 0x00006b00ff0877ac */ /* 0x000e220008000a00 */
[----:B------:R-:W-:-:S05]  /*0330*/  UMOV UR4, URZ ;  /* 0x000000ff00047c82 */ /* 0x000fca0008000000 */
.L_x_3:
[----:B0-----:R-:W1:Y:S01]  /*0340*/  S2R R61, SR_TID.X ;  /* 0x00000000003d7919 */ /* 0x001e620000002100 */
[----:B------:R-:W-:Y:S01]  /*0350*/  BSSY.RECONVERGENT B0, `(.L_x_0) ;  /* 0x0000029000007945 */ /* 0x000fe20003800200 */
[----:B------:R-:W-:Y:S01]  /*0360*/  BAR.SYNC.DEFER_BLOCKING 0x0 ;  /* 0x0000000000007b1d */ /* 0x000fe20000010000 */
[----:B-1----:R-:W-:-:S13]  /*0370*/  ISETP.GT.U32.AND P0, PT, R61, 0x7f, PT ;  /* 0x0000007f3d00780c */ /* 0x002fda0003f04070 */
[----:B------:R-:W-:Y:S05]  /*0380*/  @P0 BRA `(.L_x_1) ;  /* 0x0000000000940947 */ /* 0x000fea0003800000 */
[----:B------:R-:W1:Y:S01]  /*0390*/  S2R R30, SR_CTAID.X ;  /* 0x00000000001e7919 */ /* 0x000e620000002500 */
[----:B---3--:R-:W2:Y:S01]  /*03a0*/  S2R R5, SR_TID.X ;  /* 0x0000000000057919 */ /* 0x008ea20000002100 */
[----:B------:R-:W3:Y:S04]  /*03b0*/  LDL R33, [R1+0x24] ;  /* 0x0000240001217983 */ /* 0x000ee80000100800 */
[----:B------:R-:W-:Y:S04]  /*03c0*/  STL.64 [R1+0x38], R10 ;  /* 0x0000380a01007387 */ /* 0x000fe80000100a00 */
[----:B------:R0:W-:Y:S01]  /*03d0*/  STL.64 [R1+0x30], R8 ;  /* 0x0000300801007387 */ /* 0x0001e20000100a00 */
[----:B-1----:R-:W-:-:S02]  /*03e0*/  SHF.L.U32 R32, R30, 0xe, RZ ;  /* 0x0000000e1e207819 */ /* 0x002fc400000006ff */
[----:B------:R-:W1:Y:S02]  /*03f0*/  LDC.64 R30, c[0x0][0x380] ;  /* 0x0000e000ff1e7b82 */ /* 0x000e640000000a00 */
[----:B------:R-:W-:-:S04]  /*0400*/  LOP3.LUT R32, R32, 0x7ffc0000, RZ, 0xc0, !PT ;  /* 0x7ffc000020207812 */ /* 0x000fc800078ec0ff */
[----:B--2---:R-:W-:Y:S02]  /*0410*/  LEA R32, R5, R32, 0xb ;  /* 0x0000002005207211 */ /* 0x004fe400078e58ff */
[----:B------:R-:W-:-:S04]  /*0420*/  MOV R5, UR4 ;  /* 0x0000000400057c02 */ /* 0x000fc80008000f00 */
[----:B------:R-:W-:-:S05]  /*0430*/  LEA R5, R5, R32, 0x1 ;  /* 0x0000002005057211 */ /* 0x000fca00078e08ff */
[----:B-1----:R-:W-:-:S05]  /*0440*/  IMAD.WIDE.U32 R30, R5, 0x4, R30 ;  /* 0x00000004051e7825 */ /* 0x002fca00078e001e */
[----:B0-----:R-:W3:Y:S04]  /*0450*/  LDG.E.CONSTANT R8, desc[UR8][R30.64] ;  /* 0x000000081e087981 */ /* 0x001ee8000c1e9900 */
[----:B------:R-:W3:Y:S04]  /*0460*/  LDG.E.CONSTANT R9, desc[UR8][R30.64+0x4] ;  /* 0x000004081e097981 */ /* 0x000ee8000c1e9900 */
[----:B------:R-:W3:Y:S04]  /*0470*/  LDG.E.CONSTANT R10, desc[UR8][R30.64+0x1000] ;  /* 0x001000081e0a7981 */ /* 0x000ee8000c1e9900 */
[----:B------:R0:W3:Y:S01]  /*0480*/  LDG.E.CONSTANT R11, desc[UR8][R30.64+0x1004] ;  /* 0x001004081e0b7981 */ /* 0x0000e2000c1e9900 */
[----:B------:R-:W1:Y:S01]  /*0490*/  S2R R32, SR_CTAID.X ;  /* 0x0000000000207919 */ /* 0x000e620000002500 */
[----:B0-----:R-:W-:-:S02]  /*04a0*/  SHF.L.U32 R30, R61, 0x6, RZ ;  /* 0x000000063d1e7819 */ /* 0x001fc400000006ff */
[----:B-1----:R-:W-:-:S04]  /*04b0*/  SHF.L.U32 R5, R32, 0x8, RZ ;  /* 0x0000000820057819 */ /* 0x002fc800000006ff */
[----:B------:R-:W-:-:S04]  /*04c0*/  LOP3.LUT R5, R5, 0xf00, RZ, 0xc0, !PT ;  /* 0x00000f0005057812 */ /* 0x000fc800078ec0ff */
[----:B------:R-:W-:Y:S02]  /*04d0*/  LOP3.LUT R5, R5, 0x1000, R30, 0xf8, !PT ;  /* 0x0000100005057812 */ /* 0x000fe400078ef81e */
[----:B------:R-:W-:-:S04]  /*04e0*/  SHF.L.U32 R30, R61, 0x2, RZ ;  /* 0x000000023d1e7819 */ /* 0x000fc800000006ff */
[----:B------:R-:W-:Y:S02]  /*04f0*/  LOP3.LUT R30, R5, 0xfc, R30, 0xf8, !PT ;  /* 0x000000fc051e7812 */ /* 0x000fe400078ef81e */
[----:B------:R-:W-:-:S04]  /*0500*/  MOV R5, UR4 ;  /* 0x0000000400057c02 */ /* 0x000fc80008000f00 */
[----:B------:R-:W-:Y:S01]  /*0510*/  LEA R5, R5, R30, 0xd ;  /* 0x0000001e05057211 */ /* 0x000fe200078e68ff */
[----:B---3--:R0:W-:Y:S02]  /*0520*/  STS.128 [R33], R8 ;  /* 0x0000000821007388 */ /* 0x0081e40000000c00 */
[----:B0-----:R-:W0:Y:S02]  /*0530*/  LDC.64 R32, c[0x0][0x388] ;  /* 0x0000e200ff207b82 */ /* 0x001e240000000a00 */
[----:B0-----:R-:W-:-:S05]  /*0540*/  IMAD.WIDE.U32 R30, R5, 0x4, R32 ;  /* 0x00000004051e7825 */ /* 0x001fca00078e0020 */
[----:B------:R-:W2:Y:S01]  /*0550*/  LDG.E.128.CONSTANT R8, desc[UR8][R30.64] ;  /* 0x000000081e087981 */ /* 0x000ea2000c1e9d00 */
[----:B------:R-:W0:Y:S01]  /*0560*/  S2UR UR6, SR_CgaCtaId ;  /* 0x00000000000679c3 */ /* 0x000e220000008800 */
[----:B------:R-:W-:Y:S02]  /*0570*/  UMOV UR5, 0x400 ;  /* 0x0000040000057882 */ /* 0x000fe40000000000 */
[----:B------:R-:W-:-:S04]  /*0580*/  UIADD3 UR5, UPT, UPT, UR5, 0x800, URZ ;  /* 0x0000080005057890 */ /* 0x000fc8000fffe0ff */
[----:B0-----:R-:W-:-:S06]  /*0590*/  ULEA UR5, UR6, UR5, 0x18 ;  /* 0x0000000506057291 */ /* 0x001fcc000f8ec0ff */
[----:B------:R-:W-:-:S05]  /*05a0*/  LEA R5, R61, UR5, 0x4 ;  /* 0x000000053d057c11 */ /* 0x000fca000f8e20ff */
[----:B--2---:R0:W-:Y:S04]  /*05b0*/  STS.128 [R5], R8 ;  /* 0x0000000805007388 */ /* 0x0041e80000000c00 */
[----:B0-----:R1:W5:Y:S04]  /*05c0*/  LDL.LU.64 R10, [R1+0x38] ;  /* 0x00003800010a7983 */ /* 0x0013680000300a00 */
[----:B------:R1:W5:Y:S02]  /*05d0*/  LDL.LU.64 R8, [R1+0x30] ;  /* 0x0000300001087983 */ /* 0x0003640000300a00 */
.L_x_1:
[----:B0-----:R-:W-:Y:S05]  /*05e0*/  BSYNC.RECONVERGENT B0 ;  /* 0x0000000000007941 */ /* 0x001fea0003800200 */
.L_x_0:
[----:B------:R-:W0:Y:S08]  /*05f0*/  S2UR UR6, SR_CgaCtaId ;  /* 0x00000000000679c3 */ /* 0x000e300000008800 */
[----:B------:R-:W-:Y:S01]  /*0600*/  BAR.SYNC.DEFER_BLOCKING 0x0 ;  /* 0x0000000000007b1d */ /* 0x000fe20000010000 */
[----:B------:R-:W-:Y:S01]  /*0610*/  HFMA2 R32, -RZ, RZ, 0, 0 ;  /* 0x00000000ff207431 */ /* 0x000fe200000001ff */
[----:B------:R-:W-:-:S04]  /*0620*/  UPLOP3.LUT UP0, UPT, UPT, UPT, UPT, 0x80, 0x8 ;  /* 0x000000000008789c */ /* 0x000fc80003f0f070 */
[----:B------:R-:W-:Y:S02]  /*0630*/  UMOV UR5, 0x400 ;  /* 0x0000040000057882 */ /* 0x000fe40000000000 */
[----:B------:R-:W-:Y:S02]  /*0640*/  UIADD3 UR7, UPT, UPT, UR5, 0x800, URZ ;  /* 0x0000080005077890 */ /* 0x000fe4000fffe0ff */
[----:B0-----:R-:W-:Y:S02]  /*0650*/  ULEA UR5, UR6, UR5, 0x18 ;  /* 0x0000000506057291 */ /* 0x001fe4000f8ec0ff */
[----:B------:R-:W-:-:S12]  /*0660*/  ULEA UR7, UR6, UR7, 0x18 ;  /* 0x0000000706077291 */ /* 0x000fd8000f8ec0ff */
.L_x_2:
[----:B0-----:R-:W3:Y:S01]  /*0670*/  S2R R30, SR_TID.X ;  /* 0x00000000001e7919 */ /* 0x001ee20000002100 */
[----:B-----5:R0:W-:Y:S04]  /*0680*/  STL [R1+0x44], R10 ;  /* 0x0000440a01007387 */ /* 0x0201e80000100800 */
[----:B------:R2:W-:Y:S04]  /*0690*/  STL [R1+0x40], R9 ;  /* 0x0000400901007387 */ /* 0x0005e80000100800 */
[----:B------:R4:W-:Y:S04]  /*06a0*/  STL [R1+0x3c], R8 ;  /* 0x00003c0801007387 */ /* 0x0009e80000100800 */
[----:B------:R1:W-:Y:S04]  /*06b0*/  STL [R1+0x38], R7 ;  /* 0x0000380701007387 */ /* 0x0003e80000100800 */
[----:B------:R1:W-:Y:S04]  /*06c0*/  STL [R1+0x34], R6 ;  /* 0x0000340601007387 */ /* 0x0003e80000100800 */
[----:B------:R1:W-:Y:S04]  /*06d0*/  STL [R1+0x30], R60 ;  /* 0x0000303c01007387 */ /* 0x0003e80000100800 */
[----:B------:R1:W-:Y:S01]  /*06e0*/  STL [R1+0x28], R4 ;  /* 0x0000280401007387 */ /* 0x0003e20000100800 */
[----:B---3--:R-:W-:-:S03]  /*06f0*/  SHF.R.U32.HI R5, RZ, 0x1, R30 ;  /* 0x00000001ff057819 */ /* 0x008fc6000001161e */
[----:B0-----:R-:W3:Y:S01]  /*0700*/  LDL.LU R10, [R1] ;  /* 0x00000000010a7983 */ /* 0x001ee20000300800 */
[----:B------:R-:W-:Y:S02]  /*0710*/  SHF.L.U32 R30, R30, 0x3, RZ ;  /* 0x000000031e1e7819 */ /* 0x000fe400000006ff */
[----:B------:R-:W-:Y:S01]  /*0720*/  LOP3.LUT R5, R5, 0x1e0, RZ, 0xc0, !PT ;  /* 0x000001e005057812 */ /* 0x000fe200078ec0ff */
[----:B--2---:R-:W2:Y:S01]  /*0730*/  LDL.LU R9, [R1+0x4] ;  /* 0x0000040001097983 */ /* 0x004ea20000300800 */
[----:B------:R-:W-:Y:S02]  /*0740*/  LOP3.LUT R30, R30, 0x1f8, RZ, 0xc0, !PT ;  /* 0x000001f81e1e7812 */ /* 0x000fe400078ec0ff */
[----:B------:R-:W-:Y:S01]  /*0750*/  IADD3 R5, PT, PT, R5, R32, RZ ;  /* 0x0000002005057210 */ /* 0x000fe20007ffe0ff */
[----:B----4-:R-:W4:Y:S01]  /*0760*/  LDL.LU R8, [R1+0x8] ;  /* 0x0000080001087983 */ /* 0x010f220000300800 */
[----:B------:R-:W-:Y:S02]  /*0770*/  LEA R32, R32, R30, 0xa ;  /* 0x0000001e20207211 */ /* 0x000fe400078e50ff */
[----:B------:R-:W-:Y:S01]  /*0780*/  LEA R5, R5, UR5, 0x2 ;  /* 0x0000000505057c11 */ /* 0x000fe2000f8e10ff */
[----:B-1----:R-:W4:Y:S04]  /*0790*/  LDL.LU R7, [R1+0xc] ;  /* 0x00000c0001077983 */ /* 0x002f280000300800 */
[----:B------:R-:W-:Y:S04]  /*07a0*/  LDS.64 R30, [R32+UR7] ;  /* 0x00000007201e7984 */ /* 0x000fe80008000a00 */
[----:B------:R-:W0:Y:S04]  /*07b0*/  LDS R61, [R5] ;  /* 0x00000000053d7984 */ /* 0x000e280000000800 */
[----:B------:R-:W1:Y:S04]  /*07c0*/  LDS.64 R32, [R32+UR7+0x200] ;  /* 0x0002000720207984 */ /* 0x000e680008000a00 */
[----:B------:R-:W4:Y:S04]  /*07d0*/  LDL.LU R6, [R1+0x10] ;  /* 0x0000100001067983 */ /* 0x000f280000300800 */
[----:B------:R-:W4:Y:S04]  /*07e0*/  LDL.LU R60, [R1+0x14] ;  /* 0x00001400013c7983 */ /* 0x000f280000300800 */
[----:B------:R-:W4:Y:S01]  /*07f0*/  LDL.LU R4, [R1+0x18] ;  /* 0x0000180001047983 */ /* 0x000f220000300800 */
[C---:B0-----:R-:W-:Y:S01]  /*0800*/  FFMA R59, R61.reuse, R30, R59 ;  /* 0x0000001e3d3b7223 */ /* 0x041fe2000000003b */
[C---:B------:R-:W-:Y:S01]  /*0810*/  FFMA R58, R61.reuse, R31, R58 ;  /* 0x0000001f3d3a7223 */ /* 0x040fe2000000003a */
[C---:B-1----:R-:W-:Y:S01]  /*0820*/  FFMA R37, R61.reuse, R32, R37 ;  /* 0x000000203d257223 */ /* 0x042fe20000000025 */
[----:B------:R-:W-:-:S02]  /*0830*/  FFMA R36, R61, R33, R36 ;  /* 0x000000213d247223 */ /* 0x000fc40000000024 */
[----:B------:R-:W0:Y:S02]  /*0840*/  LDS R61, [R5+0x8] ;  /* 0x00000800053d7984 */ /* 0x000e240000000800 */
[-C--:B0-----:R-:W-:Y:S01]  /*0850*/  FFMA R3, R30, R61.reuse, R3 ;  /* 0x0000003d1e037223 */ /* 0x081fe20000000003 */
[----:B------:R-:W-:Y:S01]  /*0860*/  FFMA R2, R32, R61, R2 ;  /* 0x0000003d20027223 */ /* 0x000fe20000000002 */
[C---:B------:R-:W-:Y:S01]  /*0870*/  FFMA R0, R61.reuse, R31, R0 ;  /* 0x0000001f3d007223 */ /* 0x040fe20000000000 */
[----:B------:R-:W-:Y:S02]  /*0880*/  FFMA R57, R61, R33, R57 ;  /* 0x000000213d397223 */ /* 0x000fe40000000039 */
[----:B------:R-:W0:Y:S02]  /*0890*/  LDS R61, [R5+0x10] ;  /* 0x00001000053d7984 */ /* 0x000e240000000800 */
[-C--:B0-----:R-:W-:Y:S01]  /*08a0*/  FFMA R35, R30, R61.reuse, R35 ;  /* 0x0000003d1e237223 */ /* 0x081fe20000000023 */
[----:B------:R-:W-:Y:S01]  /*08b0*/  FFMA R56, R32, R61, R56 ;  /* 0x0000003d20387223 */ /* 0x000fe20000000038 */
[C---:B------:R-:W-:Y:S01]  /*08c0*/  FFMA R34, R61.reuse, R31, R34 ;  /* 0x0000001f3d227223 */ /* 0x040fe20000000022 */
        /* <DEDUP_REMOVED lines=43> */
[C---:B------:R-:W-:Y:S01]  /*0b80*/  FFMA R38, R32.reuse, R61, R38 ;  /* 0x0000003d20267223 */ /* 0x040fe20000000026 */
[C---:B------:R-:W-:Y:S01]  /*0b90*/  FFMA R12, R61.reuse, R31, R12 ;  /* 0x0000001f3d0c7223 */ /* 0x040fe2000000000c */
[----:B---3--:R-:W-:Y:S02]  /*0ba0*/  FFMA R10, R61, R33, R10 ;  /* 0x000000213d0a7223 */ /* 0x008fe4000000000a */
[----:B------:R-:W2:Y:S04]  /*0bb0*/  LDS R61, [R5+0x60] ;  /* 0x00006000053d7984 */ /* 0x000ea80000000800 */
[----:B------:R0:W-:Y:S04]  /*0bc0*/  STL [R1], R10 ;  /* 0x0000000a01007387 */ /* 0x0001e80000100800 */
[----:B0-----:R-:W3:Y:S01]  /*0bd0*/  LDL.LU R10, [R1+0x44] ;  /* 0x00004400010a7983 */ /* 0x001ee20000300800 */
[----:B--2---:R-:W-:Y:S01]  /*0be0*/  FFMA R9, R32, R61, R9 ;  /* 0x0000003d20097223 */ /* 0x004fe20000000009 */
[----:B----4-:R-:W-:-:S04]  /*0bf0*/  FFMA R8, R61, R33, R8 ;  /* 0x000000213d087223 */ /* 0x010fc80000000008 */
[----:B------:R0:W-:Y:S04]  /*0c00*/  STL [R1+0x4], R9 ;  /* 0x0000040901007387 */ /* 0x0001e80000100800 */
[----:B0-----:R-:W2:Y:S04]  /*0c10*/  LDL.LU R9, [R1+0x40] ;  /* 0x0000400001097983 */ /* 0x001ea80000300800 */
[----:B------:R0:W-:Y:S04]  /*0c20*/  STL [R1+0x8], R8 ;  /* 0x0000080801007387 */ /* 0x0001e80000100800 */
[----:B0-----:R-:W4:Y:S01]  /*0c30*/  LDL.LU R8, [R1+0x3c] ;  /* 0x00003c0001087983 */ /* 0x001f220000300800 */
[----:B------:R-:W-:Y:S01]  /*0c40*/  FFMA R11, R30, R61, R11 ;  /* 0x0000003d1e0b7223 */ /* 0x000fe2000000000b */
[----:B---3--:R-:W-:-:S02]  /*0c50*/  FFMA R10, R61, R31, R10 ;  /* 0x0000001f3d0a7223 */ /* 0x008fc4000000000a */
[----:B------:R-:W2:Y:S02]  /*0c60*/  LDS R61, [R5+0x68] ;  /* 0x00006800053d7984 */ /* 0x000ea40000000800 */
[-C--:B--2---:R-:W-:Y:S01]  /*0c70*/  FFMA R9, R30, R61.reuse, R9 ;  /* 0x0000003d1e097223 */ /* 0x084fe20000000009 */
[C---:B------:R-:W-:Y:S01]  /*0c80*/  FFMA R7, R32.reuse, R61, R7 ;  /* 0x0000003d20077223 */ /* 0x040fe20000000007 */
[C---:B------:R-:W-:Y:S01]  /*0c90*/  FFMA R6, R61.reuse, R33, R6 ;  /* 0x000000213d067223 */ /* 0x040fe20000000006 */
[----:B----4-:R-:W-:Y:S02]  /*0ca0*/  FFMA R8, R61, R31, R8 ;  /* 0x0000001f3d087223 */ /* 0x010fe40000000008 */
[----:B------:R-:W0:Y:S04]  /*0cb0*/  LDS R61, [R5+0x70] ;  /* 0x00007000053d7984 */ /* 0x000e280000000800 */
[----:B------:R1:W-:Y:S04]  /*0cc0*/  STL [R1+0xc], R7 ;  /* 0x00000c0701007387 */ /* 0x0003e80000100800 */
[----:B------:R-:W2:Y:S04]  /*0cd0*/  LDS R5, [R5+0x78] ;  /* 0x0000780005057984 */ /* 0x000ea80000000800 */
[----:B-1----:R-:W3:Y:S04]  /*0ce0*/  LDL.LU R7, [R1+0x38] ;  /* 0x0000380001077983 */ /* 0x002ee80000300800 */
[----:B------:R1:W-:Y:S04]  /*0cf0*/  STL [R1+0x10], R6 ;  /* 0x0000100601007387 */ /* 0x0003e80000100800 */
[----:B-1----:R-:W4:Y:S01]  /*0d00*/  LDL.LU R6, [R1+0x34] ;  /* 0x0000340001067983 */ /* 0x002f220000300800 */
[----:B0-----:R-:W-:-:S05]  /*0d10*/  FFMA R60, R32, R61, R60 ;  /* 0x0000003d203c7223 */ /* 0x001fca000000003c */
[----:B------:R0:W-:Y:S04]  /*0d20*/  STL [R1+0x14], R60 ;  /* 0x0000143c01007387 */ /* 0x0001e80000100800 */
[----:B0-----:R-:W2:Y:S01]  /*0d30*/  LDL.LU R60, [R1+0x30] ;  /* 0x00003000013c7983 */ /* 0x001ea20000300800 */
[----:B------:R-:W-:-:S05]  /*0d40*/  FFMA R4, R61, R33, R4 ;  /* 0x000000213d047223 */ /* 0x000fca0000000004 */
[----:B------:R0:W-:Y:S04]  /*0d50*/  STL [R1+0x18], R4 ;  /* 0x0000180401007387 */ /* 0x0001e80000100800 */
[----:B0-----:R-:W2:Y:S01]  /*0d60*/  LDL.LU R4, [R1+0x28] ;  /* 0x0000280001047983 */ /* 0x001ea20000300800 */
[C---:B---3--:R-:W-:Y:S01]  /*0d70*/  FFMA R7, R30.reuse, R61, R7 ;  /* 0x0000003d1e077223 */ /* 0x048fe20000000007 */
[----:B----4-:R-:W-:Y:S02]  /*0d80*/  FFMA R6, R61, R31, R6 ;  /* 0x0000001f3d067223 */ /* 0x010fe40000000006 */
[----:B------:R-:W3:Y:S01]  /*0d90*/  LDL.LU R61, [R1+0x20] ;  /* 0x00002000013d7983 */ /* 0x000ee20000300800 */
[----:B--2---:R-:W-:-:S03]  /*0da0*/  FFMA R60, R30, R5, R60 ;  /* 0x000000051e3c7223 */ /* 0x004fc6000000003c */
[----:B------:R-:W2:Y:S01]  /*0db0*/  LDL.LU R30, [R1+0x1c] ;  /* 0x00001c00011e7983 */ /* 0x000ea20000300800 */
[----:B------:R-:W-:Y:S02]  /*0dc0*/  UPLOP3.LUT UP1, UPT, UPT, UPT, UP0, 0x80, 0x8 ;  /* 0x000000000008789c */ /* 0x000fe40003f2f000 */
[----:B------:R-:W-:Y:S01]  /*0dd0*/  UPLOP3.LUT UP0, UPT, UPT, UPT, UPT, 0x40, 0x4 ;  /* 0x000000000004789c */ /* 0x000fe20003f0e870 */
[C---:B------:R-:W-:Y:S01]  /*0de0*/  FFMA R4, R5.reuse, R31, R4 ;  /* 0x0000001f05047223 */ /* 0x040fe20000000004 */
[----:B---3--:R-:W-:Y:S01]  /*0df0*/  FFMA R61, R5, R33, R61 ;  /* 0x00000021053d7223 */ /* 0x008fe2000000003d */
[----:B--2---:R-:W-:-:S05]  /*0e00*/  FFMA R30, R32, R5, R30 ;  /* 0x00000005201e7223 */ /* 0x004fca000000001e */
[----:B------:R0:W-:Y:S04]  /*0e10*/  STL [R1+0x1c], R30 ;  /* 0x00001c1e01007387 */ /* 0x0001e80000100800 */
[----:B------:R0:W-:Y:S01]  /*0e20*/  STL [R1+0x20], R61 ;  /* 0x0000203d01007387 */ /* 0x0001e20000100800 */
[----:B------:R-:W-:Y:S01]  /*0e30*/  MOV R32, 0x1 ;  /* 0x0000000100207802 */ /* 0x000fe20000000f00 */
[----:B------:R-:W-:Y:S06]  /*0e40*/  BRA.U UP1, `(.L_x_2) ;  /* 0xfffffff901087547 */ /* 0x000fec000b83ffff */
[----:B------:R-:W-:-:S04]  /*0e50*/  UIADD3 UR4, UPT, UPT, UR4, 0x1, URZ ;  /* 0x0000000104047890 */ /* 0x000fc8000fffe0ff */
[----:B------:R-:W-:-:S09]  /*0e60*/  UISETP.NE.AND UP0, UPT, UR4, 0x200, UPT ;  /* 0x000002000400788c */ /* 0x000fd2000bf05270 */
[----:B------:R-:W-:Y:S05]  /*0e70*/  BRA.U UP0, `(.L_x_3) ;  /* 0xfffffff500307547 */ /* 0x000fea000b83ffff */
[----:B------:R-:W0:Y:S01]  /*0e80*/  S2R R31, SR_CTAID.X ;  /* 0x00000000001f7919 */ /* 0x000e220000002500 */
[----:B------:R-:W1:Y:S01]  /*0e90*/  S2R R33, SR_TID.X ;  /* 0x0000000000217919 */ /* 0x000e620000002100 */
[----:B0-----:R-:W-:-:S04]  /*0ea0*/  SHF.L.U32 R30, R31, 0x10, RZ ;  /* 0x000000101f1e7819 */ /* 0x001fc800000006ff */
[----:B------:R-:W-:Y:S02]  /*0eb0*/  LOP3.LUT R30, R30, 0x7ff00000, RZ, 0xc0, !PT ;  /* 0x7ff000001e1e7812 */ /* 0x000fe400078ec0ff */
[----:B-1----:R-:W-:-:S04]  /*0ec0*/  SHF.L.U32 R5, R33, 0xa, RZ ;  /* 0x0000000a21057819 */ /* 0x002fc800000006ff */
[----:B------:R-:W-:Y:S02]  /*0ed0*/  LOP3.LUT R30, R30, 0xf0000, R5, 0xf8, !PT ;  /* 0x000f00001e1e7812 */ /* 0x000fe400078ef805 */
[----:B------:R-:W-:-:S04]  /*0ee0*/  SHF.L.U32 R5, R31, 0x8, RZ ;  /* 0x000000081f057819 */ /* 0x000fc800000006ff */
[----:B------:R-:W-:Y:S02]  /*0ef0*/  LOP3.LUT R30, R30, 0xf00, R5, 0xf8, !PT ;  /* 0x00000f001e1e7812 */ /* 0x000fe400078ef805 */
[----:B------:R-:W-:Y:S02]  /*0f00*/  SHF.L.U32 R5, R33, 0x1, RZ ;  /* 0x0000000121057819 */ /* 0x000fe400000006ff */
[----:B------:R-:W0:Y:S02]  /*0f10*/  LDC.64 R32, c[0x0][0x390] ;  /* 0x0000e400ff207b82 */ /* 0x000e240000000a00 */
[----:B------:R-:W-:Y:S02]  /*0f20*/  LOP3.LUT R30, R30, 0x7e, R5, 0xf8, !PT ;  /* 0x0000007e1e1e7812 */ /* 0x000fe400078ef805 */
[----:B------:R-:W2:Y:S03]  /*0f30*/  LDL.LU R5, [R1+0x1c] ;  /* 0x00001c0001057983 */ /* 0x000ea60000300800 */
[----:B0-----:R-:W-:-:S02]  /*0f40*/  IMAD.WIDE.U32 R30, R30, 0x4, R32 ;  /* 0x000000041e1e7825 */ /* 0x001fc400078e0020 */
[----:B------:R-:W3:Y:S04]  /*0f50*/  LDL.LU R32, [R1+0x14] ;  /* 0x0000140001207983 */ /* 0x000ee80000300800 */
[----:B------:R-:W4:Y:S04]  /*0f60*/  LDL.LU R33, [R1+0x18] ;  /* 0x0000180001217983 */ /* 0x000f280000300800 */
[----:B------:R0:W-:Y:S04]  /*0f70*/  STG.E desc[UR8][R30.64], R59 ;  /* 0x0000003b1e007986 */ /* 0x0001e8000c101908 */
[----:B------:R1:W-:Y:S04]  /*0f80*/  STG.E desc[UR8][R30.64+0x200], R37 ;  /* 0x000200251e007986 */ /* 0x0003e8000c101908 */
[----:B------:R5:W-:Y:S04]  /*0f90*/  STG.E desc[UR8][R30.64+0x4], R58 ;  /* 0x0000043a1e007986 */ /* 0x000be8000c101908 */
[----:B0-----:R-:W4:Y:S04]  /*0fa0*/  LDL.LU R59, [R1+0x10] ;  /* 0x00001000013b7983 */ /* 0x001f280000300800 */
[----:B-1----:R-:W4:Y:S04]  /*0fb0*/  LDL.LU R37, [R1+0xc] ;  /* 0x00000c0001257983 */ /* 0x002f280000300800 */
[----:B-----5:R-:W5:Y:S04]  /*0fc0*/  LDL.LU R58, [R1+0x8] ;  /* 0x00000800013a7983 */ /* 0x020f680000300800 */
[----:B------:R0:W-:Y:S04]  /*0fd0*/  STG.E desc[UR8][R30.64+0x204], R36 ;  /* 0x000204241e007986 */ /* 0x0001e8000c101908 */
[----:B------:R1:W-:Y:S04]  /*0fe0*/  STG.E desc[UR8][R30.64+0x4000], R3 ;  /* 0x004000031e007986 */ /* 0x0003e8000c101908 */
[----:B0-----:R-:W5:Y:S04]  /*0ff0*/  LDL.LU R36, [R1+0x4] ;  /* 0x0000040001247983 */ /* 0x001f680000300800 */
[----:B-1----:R-:W5:Y:S04]  /*1000*/  LDL.LU R3, [R1] ;  /* 0x0000000001037983 */ /* 0x002f680000300800 */
[----:B------:R-:W-:Y:S04]  /*1010*/  STG.E desc[UR8][R30.64+0x4200], R2 ;  /* 0x004200021e007986 */ /* 0x000fe8000c101908 */
        /* <DEDUP_REMOVED lines=50> */
[----:B--2---:R-:W-:Y:S04]  /*1340*/  STG.E desc[UR8][R30.64+0x3c200], R5 ;  /* 0x03c200051e007986 */ /* 0x004fe8000c101908 */
[----:B---3--:R-:W-:Y:S04]  /*1350*/  STG.E desc[UR8][R30.64+0x38200], R32 ;  /* 0x038200201e007986 */ /* 0x008fe8000c101908 */
[----:B----4-:R-:W-:Y:S04]  /*1360*/  STG.E desc[UR8][R30.64+0x38204], R33 ;  /* 0x038204211e007986 */ /* 0x010fe8000c101908 */
[----:B------:R-:W-:Y:S04]  /*1370*/  STG.E desc[UR8][R30.64+0x34204], R59 ;  /* 0x0342043b1e007986 */ /* 0x000fe8000c101908 */
[----:B------:R-:W-:Y:S04]  /*1380*/  STG.E desc[UR8][R30.64+0x34200], R37 ;  /* 0x034200251e007986 */ /* 0x000fe8000c101908 */
[----:B-----5:R-:W-:Y:S04]  /*1390*/  STG.E desc[UR8][R30.64+0x30204], R58 ;  /* 0x0302043a1e007986 */ /* 0x020fe8000c101908 */
[----:B------:R-:W-:Y:S04]  /*13a0*/  STG.E desc[UR8][R30.64+0x30200], R36 ;  /* 0x030200241e007986 */ /* 0x000fe8000c101908 */
[----:B------:R-:W-:Y:S01]  /*13b0*/  STG.E desc[UR8][R30.64+0x2c204], R3 ;  /* 0x02c204031e007986 */ /* 0x000fe2000c101908 */
[----:B------:R-:W-:Y:S05]  /*13c0*/  EXIT ;  /* 0x000000000000794d */ /* 0x000fea0003800000 */
.L_x_4:
[----:B------:R-:W-:-:S00]  /*13d0*/  BRA `(.L_x_4) ;  /* 0xfffffffc00fc7947 */ /* 0x000fc0000383ffff */
[----:B------:R-:W-:-:S00]  /*13e0*/  NOP ;  /* 0x0000000000007918 */ /* 0x000fc00000000000 */
        /* <DEDUP_REMOVED lines=9> */
.L_x_5:


//--------------------- .nv.shared.mymatmul_kernel0 --------------------------
	.section	.nv.shared.mymatmul_kernel0,"aw",@nobits
	.sectionflags	@""
	.align	4
.nv.shared.mymatmul_kernel0:
	.zero		5120


//--------------------- .nv.shared.reserved.0     --------------------------
	.section	.nv.shared.reserved.0,"aw",@nobits
	.weak		__nv_reservedSMEM_offset_0_alias
	.size		__nv_reservedSMEM_offset_0_alias, 0, 64
	.other		__nv_reservedSMEM_offset_0_alias,@"STO_CUDA_RESERVED_SHARED STV_DEFAULT"
__nv_reservedSMEM_offset_0_alias:
	.zero		0
	.zero		64


//--------------------- .nv.constant0.mymatmul_kernel0 --------------------------
	.section	.nv.constant0.mymatmul_kernel0,"a",@progbits
	.sectionflags	@""
	.align	4
.nv.constant0.mymatmul_kernel0:
	.zero		920


//--------------------- SYMBOLS --------------------------

	.type		.nv.reservedSmem.offset0,@object
	.size		.nv.reservedSmem.offset0,0x4
	.type		.nv.reservedSmem.cap,@object
	.size		.nv.reservedSmem.cap,0x4
